//
// Generated by NVIDIA NVVM Compiler
//
// Compiler Build ID: CL-36424714
// Cuda compilation tools, release 13.0, V13.0.88
// Based on NVVM 20.0.0
//

.version 9.0
.target sm_100
.address_size 64

	// .globl	_Z4spmvPKiS0_S0_PiS1_

.visible .entry _Z4spmvPKiS0_S0_PiS1_(
	.param .u64 .ptr .align 1 _Z4spmvPKiS0_S0_PiS1__param_0,
	.param .u64 .ptr .align 1 _Z4spmvPKiS0_S0_PiS1__param_1,
	.param .u64 .ptr .align 1 _Z4spmvPKiS0_S0_PiS1__param_2,
	.param .u64 .ptr .align 1 _Z4spmvPKiS0_S0_PiS1__param_3,
	.param .u64 .ptr .align 1 _Z4spmvPKiS0_S0_PiS1__param_4
)
{
	.reg .pred 	%p<12>;
	.reg .b32 	%r<175>;
	.reg .b64 	%rd<98>;

	ld.param.u64 	%rd19, [_Z4spmvPKiS0_S0_PiS1__param_0];
	ld.param.u64 	%rd20, [_Z4spmvPKiS0_S0_PiS1__param_1];
	ld.param.u64 	%rd17, [_Z4spmvPKiS0_S0_PiS1__param_2];
	ld.param.u64 	%rd21, [_Z4spmvPKiS0_S0_PiS1__param_3];
	ld.param.u64 	%rd18, [_Z4spmvPKiS0_S0_PiS1__param_4];
	cvta.to.global.u64 	%rd1, %rd21;
	cvta.to.global.u64 	%rd2, %rd20;
	cvta.to.global.u64 	%rd3, %rd19;
	mov.u32 	%r35, %tid.x;
	mov.u32 	%r36, %ctaid.x;
	mov.u32 	%r37, %ntid.x;
	mad.lo.s32 	%r1, %r36, %r37, %r35;
	setp.gt.u32 	%p1, %r1, 3;
	@%p1 bra 	$L__BB0_17;
	cvta.to.global.u64 	%rd22, %rd17;
	mul.wide.u32 	%rd23, %r1, 4;
	add.s64 	%rd4, %rd22, %rd23;
	ld.global.u32 	%r164, [%rd4];
	setp.eq.s32 	%p2, %r1, 3;
	mov.b32 	%r159, 6;
	@%p2 bra 	$L__BB0_3;
	ld.global.u32 	%r159, [%rd4+4];
$L__BB0_3:
	setp.ge.u32 	%p3, %r164, %r159;
	mov.b32 	%r174, 0;
	@%p3 bra 	$L__BB0_16;
	sub.s32 	%r5, %r159, %r164;
	and.b32  	%r6, %r5, 15;
	sub.s32 	%r42, %r164, %r159;
	setp.gt.u32 	%p4, %r42, -16;
	mov.b32 	%r174, 0;
	@%p4 bra 	$L__BB0_7;
	and.b32  	%r44, %r5, -16;
	neg.s32 	%r160, %r44;
	mul.wide.u32 	%rd24, %r164, 4;
	add.s64 	%rd25, %rd24, 32;
	add.s64 	%rd95, %rd3, %rd25;
	add.s64 	%rd94, %rd2, %rd25;
	mov.b32 	%r174, 0;
$L__BB0_6:
	.pragma "nounroll";
	ld.global.u32 	%r45, [%rd95+-32];
	ld.global.u32 	%r46, [%rd94+-32];
	mul.wide.s32 	%rd26, %r46, 4;
	add.s64 	%rd27, %rd1, %rd26;
	ld.global.u32 	%r47, [%rd27];
	mad.lo.s32 	%r48, %r47, %r45, %r174;
	ld.global.u32 	%r49, [%rd95+-28];
	ld.global.u32 	%r50, [%rd94+-28];
	mul.wide.s32 	%rd28, %r50, 4;
	add.s64 	%rd29, %rd1, %rd28;
	ld.global.u32 	%r51, [%rd29];
	mad.lo.s32 	%r52, %r51, %r49, %r48;
	ld.global.u32 	%r53, [%rd95+-24];
	ld.global.u32 	%r54, [%rd94+-24];
	mul.wide.s32 	%rd30, %r54, 4;
	add.s64 	%rd31, %rd1, %rd30;
	ld.global.u32 	%r55, [%rd31];
	mad.lo.s32 	%r56, %r55, %r53, %r52;
	ld.global.u32 	%r57, [%rd95+-20];
	ld.global.u32 	%r58, [%rd94+-20];
	mul.wide.s32 	%rd32, %r58, 4;
	add.s64 	%rd33, %rd1, %rd32;
	ld.global.u32 	%r59, [%rd33];
	mad.lo.s32 	%r60, %r59, %r57, %r56;
	ld.global.u32 	%r61, [%rd95+-16];
	ld.global.u32 	%r62, [%rd94+-16];
	mul.wide.s32 	%rd34, %r62, 4;
	add.s64 	%rd35, %rd1, %rd34;
	ld.global.u32 	%r63, [%rd35];
	mad.lo.s32 	%r64, %r63, %r61, %r60;
	ld.global.u32 	%r65, [%rd95+-12];
	ld.global.u32 	%r66, [%rd94+-12];
	mul.wide.s32 	%rd36, %r66, 4;
	add.s64 	%rd37, %rd1, %rd36;
	ld.global.u32 	%r67, [%rd37];
	mad.lo.s32 	%r68, %r67, %r65, %r64;
	ld.global.u32 	%r69, [%rd95+-8];
	ld.global.u32 	%r70, [%rd94+-8];
	mul.wide.s32 	%rd38, %r70, 4;
	add.s64 	%rd39, %rd1, %rd38;
	ld.global.u32 	%r71, [%rd39];
	mad.lo.s32 	%r72, %r71, %r69, %r68;
	ld.global.u32 	%r73, [%rd95+-4];
	ld.global.u32 	%r74, [%rd94+-4];
	mul.wide.s32 	%rd40, %r74, 4;
	add.s64 	%rd41, %rd1, %rd40;
	ld.global.u32 	%r75, [%rd41];
	mad.lo.s32 	%r76, %r75, %r73, %r72;
	ld.global.u32 	%r77, [%rd95];
	ld.global.u32 	%r78, [%rd94];
	mul.wide.s32 	%rd42, %r78, 4;
	add.s64 	%rd43, %rd1, %rd42;
	ld.global.u32 	%r79, [%rd43];
	mad.lo.s32 	%r80, %r79, %r77, %r76;
	ld.global.u32 	%r81, [%rd95+4];
	ld.global.u32 	%r82, [%rd94+4];
	mul.wide.s32 	%rd44, %r82, 4;
	add.s64 	%rd45, %rd1, %rd44;
	ld.global.u32 	%r83, [%rd45];
	mad.lo.s32 	%r84, %r83, %r81, %r80;
	ld.global.u32 	%r85, [%rd95+8];
	ld.global.u32 	%r86, [%rd94+8];
	mul.wide.s32 	%rd46, %r86, 4;
	add.s64 	%rd47, %rd1, %rd46;
	ld.global.u32 	%r87, [%rd47];
	mad.lo.s32 	%r88, %r87, %r85, %r84;
	ld.global.u32 	%r89, [%rd95+12];
	ld.global.u32 	%r90, [%rd94+12];
	mul.wide.s32 	%rd48, %r90, 4;
	add.s64 	%rd49, %rd1, %rd48;
	ld.global.u32 	%r91, [%rd49];
	mad.lo.s32 	%r92, %r91, %r89, %r88;
	ld.global.u32 	%r93, [%rd95+16];
	ld.global.u32 	%r94, [%rd94+16];
	mul.wide.s32 	%rd50, %r94, 4;
	add.s64 	%rd51, %rd1, %rd50;
	ld.global.u32 	%r95, [%rd51];
	mad.lo.s32 	%r96, %r95, %r93, %r92;
	ld.global.u32 	%r97, [%rd95+20];
	ld.global.u32 	%r98, [%rd94+20];
	mul.wide.s32 	%rd52, %r98, 4;
	add.s64 	%rd53, %rd1, %rd52;
	ld.global.u32 	%r99, [%rd53];
	mad.lo.s32 	%r100, %r99, %r97, %r96;
	ld.global.u32 	%r101, [%rd95+24];
	ld.global.u32 	%r102, [%rd94+24];
	mul.wide.s32 	%rd54, %r102, 4;
	add.s64 	%rd55, %rd1, %rd54;
	ld.global.u32 	%r103, [%rd55];
	mad.lo.s32 	%r104, %r103, %r101, %r100;
	ld.global.u32 	%r105, [%rd95+28];
	ld.global.u32 	%r106, [%rd94+28];
	mul.wide.s32 	%rd56, %r106, 4;
	add.s64 	%rd57, %rd1, %rd56;
	ld.global.u32 	%r107, [%rd57];
	mad.lo.s32 	%r174, %r107, %r105, %r104;
	add.s32 	%r164, %r164, 16;
	add.s32 	%r160, %r160, 16;
	add.s64 	%rd95, %rd95, 64;
	add.s64 	%rd94, %rd94, 64;
	setp.ne.s32 	%p5, %r160, 0;
	@%p5 bra 	$L__BB0_6;
$L__BB0_7:
	setp.eq.s32 	%p6, %r6, 0;
	@%p6 bra 	$L__BB0_16;
	and.b32  	%r17, %r5, 7;
	setp.lt.u32 	%p7, %r6, 8;
	@%p7 bra 	$L__BB0_10;
	mul.wide.u32 	%rd58, %r164, 4;
	add.s64 	%rd59, %rd3, %rd58;
	ld.global.u32 	%r109, [%rd59];
	add.s64 	%rd60, %rd2, %rd58;
	ld.global.u32 	%r110, [%rd60];
	mul.wide.s32 	%rd61, %r110, 4;
	add.s64 	%rd62, %rd1, %rd61;
	ld.global.u32 	%r111, [%rd62];
	mad.lo.s32 	%r112, %r111, %r109, %r174;
	ld.global.u32 	%r113, [%rd59+4];
	ld.global.u32 	%r114, [%rd60+4];
	mul.wide.s32 	%rd63, %r114, 4;
	add.s64 	%rd64, %rd1, %rd63;
	ld.global.u32 	%r115, [%rd64];
	mad.lo.s32 	%r116, %r115, %r113, %r112;
	ld.global.u32 	%r117, [%rd59+8];
	ld.global.u32 	%r118, [%rd60+8];
	mul.wide.s32 	%rd65, %r118, 4;
	add.s64 	%rd66, %rd1, %rd65;
	ld.global.u32 	%r119, [%rd66];
	mad.lo.s32 	%r120, %r119, %r117, %r116;
	ld.global.u32 	%r121, [%rd59+12];
	ld.global.u32 	%r122, [%rd60+12];
	mul.wide.s32 	%rd67, %r122, 4;
	add.s64 	%rd68, %rd1, %rd67;
	ld.global.u32 	%r123, [%rd68];
	mad.lo.s32 	%r124, %r123, %r121, %r120;
	ld.global.u32 	%r125, [%rd59+16];
	ld.global.u32 	%r126, [%rd60+16];
	mul.wide.s32 	%rd69, %r126, 4;
	add.s64 	%rd70, %rd1, %rd69;
	ld.global.u32 	%r127, [%rd70];
	mad.lo.s32 	%r128, %r127, %r125, %r124;
	ld.global.u32 	%r129, [%rd59+20];
	ld.global.u32 	%r130, [%rd60+20];
	mul.wide.s32 	%rd71, %r130, 4;
	add.s64 	%rd72, %rd1, %rd71;
	ld.global.u32 	%r131, [%rd72];
	mad.lo.s32 	%r132, %r131, %r129, %r128;
	ld.global.u32 	%r133, [%rd59+24];
	ld.global.u32 	%r134, [%rd60+24];
	mul.wide.s32 	%rd73, %r134, 4;
	add.s64 	%rd74, %rd1, %rd73;
	ld.global.u32 	%r135, [%rd74];
	mad.lo.s32 	%r136, %r135, %r133, %r132;
	ld.global.u32 	%r137, [%rd59+28];
	ld.global.u32 	%r138, [%rd60+28];
	mul.wide.s32 	%rd75, %r138, 4;
	add.s64 	%rd76, %rd1, %rd75;
	ld.global.u32 	%r139, [%rd76];
	mad.lo.s32 	%r174, %r139, %r137, %r136;
	add.s32 	%r164, %r164, 8;
$L__BB0_10:
	setp.eq.s32 	%p8, %r17, 0;
	@%p8 bra 	$L__BB0_16;
	and.b32  	%r23, %r5, 3;
	setp.lt.u32 	%p9, %r17, 4;
	@%p9 bra 	$L__BB0_13;
	mul.wide.u32 	%rd77, %r164, 4;
	add.s64 	%rd78, %rd3, %rd77;
	ld.global.u32 	%r141, [%rd78];
	add.s64 	%rd79, %rd2, %rd77;
	ld.global.u32 	%r142, [%rd79];
	mul.wide.s32 	%rd80, %r142, 4;
	add.s64 	%rd81, %rd1, %rd80;
	ld.global.u32 	%r143, [%rd81];
	mad.lo.s32 	%r144, %r143, %r141, %r174;
	ld.global.u32 	%r145, [%rd78+4];
	ld.global.u32 	%r146, [%rd79+4];
	mul.wide.s32 	%rd82, %r146, 4;
	add.s64 	%rd83, %rd1, %rd82;
	ld.global.u32 	%r147, [%rd83];
	mad.lo.s32 	%r148, %r147, %r145, %r144;
	ld.global.u32 	%r149, [%rd78+8];
	ld.global.u32 	%r150, [%rd79+8];
	mul.wide.s32 	%rd84, %r150, 4;
	add.s64 	%rd85, %rd1, %rd84;
	ld.global.u32 	%r151, [%rd85];
	mad.lo.s32 	%r152, %r151, %r149, %r148;
	ld.global.u32 	%r153, [%rd78+12];
	ld.global.u32 	%r154, [%rd79+12];
	mul.wide.s32 	%rd86, %r154, 4;
	add.s64 	%rd87, %rd1, %rd86;
	ld.global.u32 	%r155, [%rd87];
	mad.lo.s32 	%r174, %r155, %r153, %r152;
	add.s32 	%r164, %r164, 4;
$L__BB0_13:
	setp.eq.s32 	%p10, %r23, 0;
	@%p10 bra 	$L__BB0_16;
	mul.wide.u32 	%rd88, %r164, 4;
	add.s64 	%rd97, %rd2, %rd88;
	add.s64 	%rd96, %rd3, %rd88;
	neg.s32 	%r172, %r23;
$L__BB0_15:
	.pragma "nounroll";
	ld.global.u32 	%r156, [%rd96];
	ld.global.u32 	%r157, [%rd97];
	mul.wide.s32 	%rd89, %r157, 4;
	add.s64 	%rd90, %rd1, %rd89;
	ld.global.u32 	%r158, [%rd90];
	mad.lo.s32 	%r174, %r158, %r156, %r174;
	add.s64 	%rd97, %rd97, 4;
	add.s64 	%rd96, %rd96, 4;
	add.s32 	%r172, %r172, 1;
	setp.ne.s32 	%p11, %r172, 0;
	@%p11 bra 	$L__BB0_15;
$L__BB0_16:
	cvta.to.global.u64 	%rd91, %rd18;
	add.s64 	%rd93, %rd91, %rd23;
	st.global.u32 	[%rd93], %r174;
$L__BB0_17:
	ret;

}


// ===== COMPILED SASS (sm_100) =====

	.target	sm_100

	.elftype	@"ET_EXEC"


//--------------------- .note.nv.tkinfo           --------------------------
	.section	.note.nv.tkinfo,"",@"SHT_NOTE"
	.sectionflags	@"SHF_NOTE_NV_TKINFO"
	.tkinfo
        /*0018*/ 	.word	0x00000002
        /*0030*/ 	.string	""
        /*0030*/ 	.string	"ptxas"
        /*0030*/ 	.string	"Cuda compilation tools, release 13.0, V13.0.88"
        /*0030*/ 	.string	"Build cuda_13.0.r13.0/compiler.36424714_0"
        /*0030*/ 	.string	"-arch sm_100 -m 64 "



//--------------------- .note.nv.cuinfo           --------------------------
	.section	.note.nv.cuinfo,"",@"SHT_NOTE"
	.sectionflags	@"SHF_NOTE_NV_CUINFO"
        /*0018*/ 	.short	0x0002
        /*001a*/ 	.short	0x0064
        /*001c*/ 	.short	0x0082
	.zero		2


//--------------------- .nv.info                  --------------------------
	.section	.nv.info,"",@"SHT_CUDA_INFO"
	.align	4


	//----- nvinfo : EIATTR_REGCOUNT
	.align		4
        /*0000*/ 	.byte	0x04, 0x2f
        /*0002*/ 	.short	(.L_1 - .L_0)
	.align		4
.L_0:
        /*0004*/ 	.word	index@(_Z4spmvPKiS0_S0_PiS1_)
        /*0008*/ 	.word	0x00000020


	//----- nvinfo : EIATTR_FRAME_SIZE
	.align		4
.L_1:
        /*000c*/ 	.byte	0x04, 0x11
        /*000e*/ 	.short	(.L_3 - .L_2)
	.align		4
.L_2:
        /*0010*/ 	.word	index@(_Z4spmvPKiS0_S0_PiS1_)
        /*0014*/ 	.word	0x00000000


	//----- nvinfo : EIATTR_MIN_STACK_SIZE
	.align		4
.L_3:
        /*0018*/ 	.byte	0x04, 0x12
        /*001a*/ 	.short	(.L_5 - .L_4)
	.align		4
.L_4:
        /*001c*/ 	.word	index@(_Z4spmvPKiS0_S0_PiS1_)
        /*0020*/ 	.word	0x00000000
.L_5:


//--------------------- .nv.compat                --------------------------
	.section	.nv.compat,"",@"SHT_CUDA_COMPAT_INFO"
	.align	4
        /*0000*/ 	.byte	0x02, 0x09, 0x00, 0x00, 0x02, 0x02, 0x01, 0x00, 0x02, 0x05, 0x05, 0x00, 0x03, 0x07, 0x01, 0x01
        /*0010*/ 	.byte	0x02, 0x03, 0x00, 0x00, 0x02, 0x06, 0x01, 0x00, 0x04, 0x0b, 0x08, 0x00, 0x09, 0x00, 0x00, 0x00
        /*0020*/ 	.byte	0x00, 0x00, 0x00, 0x00


//--------------------- .nv.info._Z4spmvPKiS0_S0_PiS1_ --------------------------
	.section	.nv.info._Z4spmvPKiS0_S0_PiS1_,"",@"SHT_CUDA_INFO"
	.sectionflags	@""
	.align	4


	//----- nvinfo : EIATTR_CUDA_API_VERSION
	.align		4
        /*0000*/ 	.byte	0x04, 0x37
        /*0002*/ 	.short	(.L_7 - .L_6)
.L_6:
        /*0004*/ 	.word	0x00000082


	//----- nvinfo : EIATTR_KPARAM_INFO
	.align		4
.L_7:
        /*0008*/ 	.byte	0x04, 0x17
        /*000a*/ 	.short	(.L_9 - .L_8)
.L_8:
        /*000c*/ 	.word	0x00000000
        /*0010*/ 	.short	0x0004
        /*0012*/ 	.short	0x0020
        /*0014*/ 	.byte	0x00, 0xf5, 0x21, 0x00


	//----- nvinfo : EIATTR_KPARAM_INFO
	.align		4
.L_9:
        /*0018*/ 	.byte	0x04, 0x17
        /*001a*/ 	.short	(.L_11 - .L_10)
.L_10:
        /*001c*/ 	.word	0x00000000
        /*0020*/ 	.short	0x0003
        /*0022*/ 	.short	0x0018
        /*0024*/ 	.byte	0x00, 0xf5, 0x21, 0x00


	//----- nvinfo : EIATTR_KPARAM_INFO
	.align		4
.L_11:
        /*0028*/ 	.byte	0x04, 0x17
        /*002a*/ 	.short	(.L_13 - .L_12)
.L_12:
        /*002c*/ 	.word	0x00000000
        /*0030*/ 	.short	0x0002
        /*0032*/ 	.short	0x0010
        /*0034*/ 	.byte	0x00, 0xf5, 0x21, 0x00


	//----- nvinfo : EIATTR_KPARAM_INFO
	.align		4
.L_13:
        /*0038*/ 	.byte	0x04, 0x17
        /*003a*/ 	.short	(.L_15 - .L_14)
.L_14:
        /*003c*/ 	.word	0x00000000
        /*0040*/ 	.short	0x0001
        /*0042*/ 	.short	0x0008
        /*0044*/ 	.byte	0x00, 0xf5, 0x21, 0x00


	//----- nvinfo : EIATTR_KPARAM_INFO
	.align		4
.L_15:
        /*0048*/ 	.byte	0x04, 0x17
        /*004a*/ 	.short	(.L_17 - .L_16)
.L_16:
        /*004c*/ 	.word	0x00000000
        /*0050*/ 	.short	0x0000
        /*0052*/ 	.short	0x0000
        /*0054*/ 	.byte	0x00, 0xf5, 0x21, 0x00


	//----- nvinfo : EIATTR_SPARSE_MMA_MASK
	.align		4
.L_17:
        /*0058*/ 	.byte	0x03, 0x50
        /*005a*/ 	.short	0x0000


	//----- nvinfo : EIATTR_MAXREG_COUNT
	.align		4
        /*005c*/ 	.byte	0x03, 0x1b
        /*005e*/ 	.short	0x00ff


	//----- nvinfo : EIATTR_MERCURY_ISA_VERSION
	.align		4
        /*0060*/ 	.byte	0x03, 0x5f
        /*0062*/ 	.short	0x0101


	//----- nvinfo : EIATTR_VRC_CTA_INIT_COUNT
	.align		4
        /*0064*/ 	.byte	0x02, 0x4a
	.zero		1
	.zero		1


	//----- nvinfo : EIATTR_EXIT_INSTR_OFFSETS
	.align		4
        /*0068*/ 	.byte	0x04, 0x1c
        /*006a*/ 	.short	(.L_19 - .L_18)


	//   ....[0]....
.L_18:
        /*006c*/ 	.word	0x00000060


	//   ....[1]....
        /*0070*/ 	.word	0x00000f50


	//----- nvinfo : EIATTR_CRS_STACK_SIZE
	.align		4
.L_19:
        /*0074*/ 	.byte	0x04, 0x1e
        /*0076*/ 	.short	(.L_21 - .L_20)
.L_20:
        /*0078*/ 	.word	0x00000000


	//----- nvinfo : EIATTR_CBANK_PARAM_SIZE
	.align		4
.L_21:
        /*007c*/ 	.byte	0x03, 0x19
        /*007e*/ 	.short	0x0028


	//----- nvinfo : EIATTR_PARAM_CBANK
	.align		4
        /*0080*/ 	.byte	0x04, 0x0a
        /*0082*/ 	.short	(.L_23 - .L_22)
	.align		4
.L_22:
        /*0084*/ 	.word	index@(.nv.constant0._Z4spmvPKiS0_S0_PiS1_)
        /*0088*/ 	.short	0x0380
        /*008a*/ 	.short	0x0028


	//----- nvinfo : EIATTR_SW_WAR
	.align		4
.L_23:
        /*008c*/ 	.byte	0x04, 0x36
        /*008e*/ 	.short	(.L_25 - .L_24)
.L_24:
        /*0090*/ 	.word	0x00000008
.L_25:


//--------------------- .nv.callgraph             --------------------------
	.section	.nv.callgraph,"",@"SHT_CUDA_CALLGRAPH"
	.align	4
	.sectionentsize	8
	.align		4
        /*0000*/ 	.word	0x00000000
	.align		4
        /*0004*/ 	.word	0xffffffff
	.align		4
        /*0008*/ 	.word	0x00000000
	.align		4
        /*000c*/ 	.word	0xfffffffe
	.align		4
        /*0010*/ 	.word	0x00000000
	.align		4
        /*0014*/ 	.word	0xfffffffd
	.align		4
        /*0018*/ 	.word	0x00000000
	.align		4
        /*001c*/ 	.word	0xfffffffc


//--------------------- .text._Z4spmvPKiS0_S0_PiS1_ --------------------------
	.section	.text._Z4spmvPKiS0_S0_PiS1_,"ax",@progbits
	.align	128
        .global         _Z4spmvPKiS0_S0_PiS1_
        .type           _Z4spmvPKiS0_S0_PiS1_,@function
        .size           _Z4spmvPKiS0_S0_PiS1_,(.L_x_11 - _Z4spmvPKiS0_S0_PiS1_)
        .other          _Z4spmvPKiS0_S0_PiS1_,@"STO_CUDA_ENTRY STV_DEFAULT"
_Z4spmvPKiS0_S0_PiS1_:
.text._Z4spmvPKiS0_S0_PiS1_:
[----:B------:R-:W-:Y:S01]  /*0000*/  LDC R1, c[0x0][0x37c] ;  /* 0x0000df00ff017b82 */ /* 0x000fe20000000800 */
[----:B------:R-:W0:Y:S07]  /*0010*/  S2R R0, SR_TID.X ;  /* 0x0000000000007919 */ /* 0x000e2e0000002100 */
[----:B------:R-:W0:Y:S08]  /*0020*/  S2UR UR4, SR_CTAID.X ;  /* 0x00000000000479c3 */ /* 0x000e300000002500 */
[----:B------:R-:W0:Y:S02]  /*0030*/  LDC R3, c[0x0][0x360] ;  /* 0x0000d800ff037b82 */ /* 0x000e240000000800 */
[----:B0-----:R-:W-:-:S05]  /*0040*/  IMAD R0, R3, UR4, R0 ;  /* 0x0000000403007c24 */ /* 0x001fca000f8e0200 */
[----:B------:R-:W-:-:S13]  /*0050*/  ISETP.GT.U32.AND P0, PT, R0, 0x3, PT ;  /* 0x000000030000780c */ /* 0x000fda0003f04070 */
[----:B------:R-:W-:Y:S05]  /*0060*/  @P0 EXIT ;  /* 0x000000000000094d */ /* 0x000fea0003800000 */
[----:B------:R-:W0:Y:S01]  /*0070*/  LDC.64 R4, c[0x0][0x390] ;  /* 0x0000e400ff047b82 */ /* 0x000e220000000a00 */
[----:B------:R-:W1:Y:S01]  /*0080*/  LDCU.64 UR4, c[0x0][0x358] ;  /* 0x00006b00ff0477ac */ /* 0x000e620008000a00 */
[C---:B------:R-:W-:Y:S01]  /*0090*/  ISETP.NE.AND P0, PT, R0.reuse, 0x3, PT ;  /* 0x000000030000780c */ /* 0x040fe20003f05270 */
[----:B------:R-:W-:Y:S02]  /*00a0*/  HFMA2 R2, -RZ, RZ, 0, 3.5762786865234375e-07 ;  /* 0x00000006ff027431 */ /* 0x000fe400000001ff */
[----:B0-----:R-:W-:-:S10]  /*00b0*/  IMAD.WIDE.U32 R4, R0, 0x4, R4 ;  /* 0x0000000400047825 */ /* 0x001fd400078e0004 */
[----:B-1----:R-:W2:Y:S04]  /*00c0*/  @P0 LDG.E R2, desc[UR4][R4.64+0x4] ;  /* 0x0000040404020981 */ /* 0x002ea8000c1e1900 */
[----:B------:R-:W2:Y:S01]  /*00d0*/  LDG.E R3, desc[UR4][R4.64] ;  /* 0x0000000404037981 */ /* 0x000ea2000c1e1900 */
[----:B------:R-:W-:Y:S01]  /*00e0*/  BSSY.RECONVERGENT B0, `(.L_x_0) ;  /* 0x00000e3000007945 */ /* 0x000fe20003800200 */
[----:B------:R-:W-:Y:S02]  /*00f0*/  MOV R22, RZ ;  /* 0x000000ff00167202 */ /* 0x000fe40000000f00 */
[----:B--2---:R-:W-:-:S13]  /*0100*/  ISETP.GE.U32.AND P0, PT, R3, R2, PT ;  /* 0x000000020300720c */ /* 0x004fda0003f06070 */
[----:B------:R-:W-:Y:S05]  /*0110*/  @P0 BRA `(.L_x_1) ;  /* 0x0000000c007c0947 */ /* 0x000fea0003800000 */
[CC--:B------:R-:W-:Y:S01]  /*0120*/  IADD3 R4, PT, PT, -R3.reuse, R2.reuse, RZ ;  /* 0x0000000203047210 */ /* 0x0c0fe20007ffe1ff */
[----:B------:R-:W-:Y:S01]  /*0130*/  BSSY.RECONVERGENT B1, `(.L_x_2) ;  /* 0x000006c000017945 */ /* 0x000fe20003800200 */
[----:B------:R-:W-:Y:S02]  /*0140*/  IADD3 R2, PT, PT, R3, -R2, RZ ;  /* 0x8000000203027210 */ /* 0x000fe40007ffe0ff */
[----:B------:R-:W-:Y:S02]  /*0150*/  LOP3.LUT R5, R4, 0xf, RZ, 0xc0, !PT ;  /* 0x0000000f04057812 */ /* 0x000fe400078ec0ff */
[----:B------:R-:W-:Y:S02]  /*0160*/  ISETP.GT.U32.AND P1, PT, R2, -0x10, PT ;  /* 0xfffffff00200780c */ /* 0x000fe40003f24070 */
[----:B------:R-:W-:Y:S02]  /*0170*/  ISETP.NE.AND P0, PT, R5, RZ, PT ;  /* 0x000000ff0500720c */ /* 0x000fe40003f05270 */
[----:B------:R-:W-:-:S09]  /*0180*/  MOV R22, RZ ;  /* 0x000000ff00167202 */ /* 0x000fd20000000f00 */
[----:B------:R-:W-:Y:S05]  /*0190*/  @P1 BRA `(.L_x_3) ;  /* 0x0000000400941947 */ /* 0x000fea0003800000 */
[----:B------:R-:W0:Y:S01]  /*01a0*/  LDCU.128 UR8, c[0x0][0x380] ;  /* 0x00007000ff0877ac */ /* 0x000e220008000c00 */
[----:B------:R-:W-:Y:S01]  /*01b0*/  HFMA2 R8, -RZ, RZ, 0, 1.9073486328125e-06 ;  /* 0x00000020ff087431 */ /* 0x000fe200000001ff */
[----:B------:R-:W-:Y:S01]  /*01c0*/  MOV R9, 0x0 ;  /* 0x0000000000097802 */ /* 0x000fe20000000f00 */
[----:B------:R-:W-:Y:S01]  /*01d0*/  HFMA2 R22, -RZ, RZ, 0, 0 ;  /* 0x00000000ff167431 */ /* 0x000fe200000001ff */
[----:B------:R-:W-:-:S04]  /*01e0*/  LOP3.LUT R2, R4, 0xfffffff0, RZ, 0xc0, !PT ;  /* 0xfffffff004027812 */ /* 0x000fc800078ec0ff */
[----:B------:R-:W-:Y:S01]  /*01f0*/  IADD3 R2, PT, PT, -R2, RZ, RZ ;  /* 0x000000ff02027210 */ /* 0x000fe20007ffe1ff */
[----:B------:R-:W-:-:S03]  /*0200*/  IMAD.WIDE.U32 R8, R3, 0x4, R8 ;  /* 0x0000000403087825 */ /* 0x000fc600078e0008 */
[C---:B0-----:R-:W-:Y:S02]  /*0210*/  IADD3 R6, P1, PT, R8.reuse, UR8, RZ ;  /* 0x0000000808067c10 */ /* 0x041fe4000ff3e0ff */
[----:B------:R-:W-:Y:S02]  /*0220*/  IADD3 R10, P2, PT, R8, UR10, RZ ;  /* 0x0000000a080a7c10 */ /* 0x000fe4000ff5e0ff */
[C---:B------:R-:W-:Y:S02]  /*0230*/  IADD3.X R13, PT, PT, R9.reuse, UR9, RZ, P1, !PT ;  /* 0x00000009090d7c10 */ /* 0x040fe40008ffe4ff */
[----:B------:R-:W-:-:S09]  /*0240*/  IADD3.X R11, PT, PT, R9, UR11, RZ, P2, !PT ;  /* 0x0000000b090b7c10 */ /* 0x000fd200097fe4ff */
.L_x_4:
[----:B------:R-:W2:Y:S01]  /*0250*/  LDG.E R25, desc[UR4][R10.64+-0x20] ;  /* 0xffffe0040a197981 */ /* 0x000ea2000c1e1900 */
[----:B------:R-:W2:Y:S03]  /*0260*/  LDC.64 R14, c[0x0][0x398] ;  /* 0x0000e600ff0e7b82 */ /* 0x000ea60000000a00 */
[----:B------:R-:W3:Y:S04]  /*0270*/  LDG.E R9, desc[UR4][R10.64+-0x1c] ;  /* 0xffffe4040a097981 */ /* 0x000ee8000c1e1900 */
[----:B------:R-:W4:Y:S04]  /*0280*/  LDG.E R29, desc[UR4][R10.64+-0x18] ;  /* 0xffffe8040a1d7981 */ /* 0x000f28000c1e1900 */
[----:B------:R-:W5:Y:S04]  /*0290*/  LDG.E R17, desc[UR4][R10.64+-0x14] ;  /* 0xffffec040a117981 */ /* 0x000f68000c1e1900 */
[----:B------:R-:W5:Y:S01]  /*02a0*/  LDG.E R19, desc[UR4][R10.64+-0x10] ;  /* 0xfffff0040a137981 */ /* 0x000f62000c1e1900 */
[----:B------:R-:W-:-:S03]  /*02b0*/  MOV R12, R6 ;  /* 0x00000006000c7202 */ /* 0x000fc60000000f00 */
[----:B------:R-:W5:Y:S04]  /*02c0*/  LDG.E R23, desc[UR4][R10.64+-0xc] ;  /* 0xfffff4040a177981 */ /* 0x000f68000c1e1900 */
[----:B------:R-:W5:Y:S04]  /*02d0*/  LDG.E R27, desc[UR4][R12.64+-0x20] ;  /* 0xffffe0040c1b7981 */ /* 0x000f68000c1e1900 */
[----:B------:R-:W5:Y:S04]  /*02e0*/  LDG.E R21, desc[UR4][R12.64+-0x1c] ;  /* 0xffffe4040c157981 */ /* 0x000f68000c1e1900 */
[----:B------:R-:W5:Y:S04]  /*02f0*/  LDG.E R6, desc[UR4][R10.64+-0x8] ;  /* 0xfffff8040a067981 */ /* 0x000f68000c1e1900 */
[----:B------:R-:W5:Y:S04]  /*0300*/  LDG.E R7, desc[UR4][R10.64+-0x4] ;  /* 0xfffffc040a077981 */ /* 0x000f68000c1e1900 */
[----:B------:R-:W5:Y:S01]  /*0310*/  LDG.E R26, desc[UR4][R12.64+-0x10] ;  /* 0xfffff0040c1a7981 */ /* 0x000f62000c1e1900 */
[----:B--2---:R-:W-:-:S06]  /*0320*/  IMAD.WIDE R24, R25, 0x4, R14 ;  /* 0x0000000419187825 */ /* 0x004fcc00078e020e */
[----:B------:R-:W2:Y:S01]  /*0330*/  LDG.E R24, desc[UR4][R24.64] ;  /* 0x0000000418187981 */ /* 0x000ea2000c1e1900 */
[----:B---3--:R-:W-:-:S04]  /*0340*/  IMAD.WIDE R8, R9, 0x4, R14 ;  /* 0x0000000409087825 */ /* 0x008fc800078e020e */
[--C-:B----4-:R-:W-:Y:S02]  /*0350*/  IMAD.WIDE R28, R29, 0x4, R14.reuse ;  /* 0x000000041d1c7825 */ /* 0x110fe400078e020e */
[----:B------:R-:W3:Y:S02]  /*0360*/  LDG.E R8, desc[UR4][R8.64] ;  /* 0x0000000408087981 */ /* 0x000ee4000c1e1900 */
[--C-:B-----5:R-:W-:Y:S02]  /*0370*/  IMAD.WIDE R16, R17, 0x4, R14.reuse ;  /* 0x0000000411107825 */ /* 0x120fe400078e020e */
[----:B------:R-:W4:Y:S02]  /*0380*/  LDG.E R20, desc[UR4][R28.64] ;  /* 0x000000041c147981 */ /* 0x000f24000c1e1900 */
[----:B------:R-:W-:Y:S02]  /*0390*/  IMAD.WIDE R18, R19, 0x4, R14 ;  /* 0x0000000413127825 */ /* 0x000fe400078e020e */
[----:B------:R2:W5:Y:S04]  /*03a0*/  LDG.E R16, desc[UR4][R16.64] ;  /* 0x0000000410107981 */ /* 0x000568000c1e1900 */
[----:B------:R-:W4:Y:S04]  /*03b0*/  LDG.E R9, desc[UR4][R12.64+-0x18] ;  /* 0xffffe8040c097981 */ /* 0x000f28000c1e1900 */
[----:B------:R-:W5:Y:S04]  /*03c0*/  LDG.E R25, desc[UR4][R12.64+-0x14] ;  /* 0xffffec040c197981 */ /* 0x000f68000c1e1900 */
[----:B------:R-:W5:Y:S04]  /*03d0*/  LDG.E R29, desc[UR4][R10.64] ;  /* 0x000000040a1d7981 */ /* 0x000f68000c1e1900 */
[----:B------:R-:W5:Y:S04]  /*03e0*/  LDG.E R19, desc[UR4][R18.64] ;  /* 0x0000000412137981 */ /* 0x000f68000c1e1900 */
[----:B------:R-:W5:Y:S04]  /*03f0*/  LDG.E R28, desc[UR4][R12.64+0xc] ;  /* 0x00000c040c1c7981 */ /* 0x000f68000c1e1900 */
[----:B------:R-:W5:Y:S01]  /*0400*/  LDG.E R18, desc[UR4][R12.64+-0x4] ;  /* 0xfffffc040c127981 */ /* 0x000f62000c1e1900 */
[----:B--2---:R-:W-:-:S02]  /*0410*/  IMAD R17, R27, R24, R22 ;  /* 0x000000181b117224 */ /* 0x004fc400078e0216 */
[----:B------:R-:W-:Y:S01]  /*0420*/  IMAD.WIDE R22, R23, 0x4, R14 ;  /* 0x0000000417167825 */ /* 0x000fe200078e020e */
[----:B------:R-:W2:Y:S04]  /*0430*/  LDG.E R27, desc[UR4][R12.64+-0xc] ;  /* 0xfffff4040c1b7981 */ /* 0x000ea8000c1e1900 */
[----:B------:R0:W2:Y:S01]  /*0440*/  LDG.E R24, desc[UR4][R22.64] ;  /* 0x0000000416187981 */ /* 0x0000a2000c1e1900 */
[----:B---3--:R-:W-:Y:S02]  /*0450*/  IMAD R8, R21, R8, R17 ;  /* 0x0000000815087224 */ /* 0x008fe400078e0211 */
[----:B0-----:R-:W-:-:S04]  /*0460*/  IMAD.WIDE R22, R6, 0x4, R14 ;  /* 0x0000000406167825 */ /* 0x001fc800078e020e */
[----:B------:R-:W-:Y:S01]  /*0470*/  IMAD.WIDE R6, R7, 0x4, R14 ;  /* 0x0000000407067825 */ /* 0x000fe200078e020e */
[----:B------:R-:W3:Y:S03]  /*0480*/  LDG.E R21, desc[UR4][R22.64] ;  /* 0x0000000416157981 */ /* 0x000ee6000c1e1900 */
[----:B----4-:R-:W-:Y:S02]  /*0490*/  IMAD R20, R9, R20, R8 ;  /* 0x0000001409147224 */ /* 0x010fe400078e0208 */
[----:B------:R-:W3:Y:S04]  /*04a0*/  LDG.E R8, desc[UR4][R12.64+-0x8] ;  /* 0xfffff8040c087981 */ /* 0x000ee8000c1e1900 */
[----:B------:R-:W4:Y:S01]  /*04b0*/  LDG.E R9, desc[UR4][R10.64+0x4] ;  /* 0x000004040a097981 */ /* 0x000f22000c1e1900 */
[----:B-----5:R-:W-:-:S03]  /*04c0*/  IMAD R20, R25, R16, R20 ;  /* 0x0000001019147224 */ /* 0x020fc600078e0214 */
[----:B------:R-:W5:Y:S01]  /*04d0*/  LDG.E R7, desc[UR4][R6.64] ;  /* 0x0000000406077981 */ /* 0x000f62000c1e1900 */
[----:B------:R-:W-:-:S03]  /*04e0*/  IMAD.WIDE R16, R29, 0x4, R14 ;  /* 0x000000041d107825 */ /* 0x000fc600078e020e */
[----:B------:R-:W5:Y:S01]  /*04f0*/  LDG.E R25, desc[UR4][R10.64+0x8] ;  /* 0x000008040a197981 */ /* 0x000f62000c1e1900 */
[----:B------:R-:W-:-:S03]  /*0500*/  IMAD R26, R26, R19, R20 ;  /* 0x000000131a1a7224 */ /* 0x000fc600078e0214 */
[----:B------:R-:W5:Y:S04]  /*0510*/  LDG.E R19, desc[UR4][R10.64+0xc] ;  /* 0x00000c040a137981 */ /* 0x000f68000c1e1900 */
[----:B------:R-:W5:Y:S04]  /*0520*/  LDG.E R17, desc[UR4][R16.64] ;  /* 0x0000000410117981 */ /* 0x000f68000c1e1900 */
[----:B------:R-:W5:Y:S04]  /*0530*/  LDG.E R20, desc[UR4][R12.64] ;  /* 0x000000040c147981 */ /* 0x000f68000c1e1900 */
[----:B------:R-:W5:Y:S04]  /*0540*/  LDG.E R23, desc[UR4][R10.64+0x10] ;  /* 0x000010040a177981 */ /* 0x000f68000c1e1900 */
[----:B------:R-:W5:Y:S04]  /*0550*/  LDG.E R29, desc[UR4][R10.64+0x14] ;  /* 0x000014040a1d7981 */ /* 0x000f68000c1e1900 */
[----:B------:R-:W5:Y:S04]  /*0560*/  LDG.E R22, desc[UR4][R10.64+0x18] ;  /* 0x000018040a167981 */ /* 0x000f68000c1e1900 */
[----:B------:R-:W5:Y:S01]  /*0570*/  LDG.E R16, desc[UR4][R12.64+0x8] ;  /* 0x000008040c107981 */ /* 0x000f62000c1e1900 */
[----:B--2---:R-:W-:-:S03]  /*0580*/  IMAD R24, R27, R24, R26 ;  /* 0x000000181b187224 */ /* 0x004fc600078e021a */
[----:B------:R-:W2:Y:S04]  /*0590*/  LDG.E R27, desc[UR4][R10.64+0x1c] ;  /* 0x00001c040a1b7981 */ /* 0x000ea8000c1e1900 */
[----:B------:R-:W2:Y:S01]  /*05a0*/  LDG.E R26, desc[UR4][R12.64+0x4] ;  /* 0x000004040c1a7981 */ /* 0x000ea2000c1e1900 */
[----:B---3--:R-:W-:Y:S02]  /*05b0*/  IMAD R21, R8, R21, R24 ;  /* 0x0000001508157224 */ /* 0x008fe400078e0218 */
[----:B----4-:R-:W-:-:S04]  /*05c0*/  IMAD.WIDE R8, R9, 0x4, R14 ;  /* 0x0000000409087825 */ /* 0x010fc800078e020e */
[----:B-----5:R-:W-:Y:S02]  /*05d0*/  IMAD R21, R18, R7, R21 ;  /* 0x0000000712157224 */ /* 0x020fe400078e0215 */
[----:B------:R-:W3:Y:S01]  /*05e0*/  LDG.E R8, desc[UR4][R8.64] ;  /* 0x0000000408087981 */ /* 0x000ee2000c1e1900 */
[----:B------:R-:W-:-:S04]  /*05f0*/  IMAD.WIDE R6, R25, 0x4, R14 ;  /* 0x0000000419067825 */ /* 0x000fc800078e020e */
[----:B------:R-:W-:Y:S02]  /*0600*/  IMAD.WIDE R18, R19, 0x4, R14 ;  /* 0x0000000413127825 */ /* 0x000fe400078e020e */
[----:B------:R-:W4:Y:S04]  /*0610*/  LDG.E R7, desc[UR4][R6.64] ;  /* 0x0000000406077981 */ /* 0x000f28000c1e1900 */
[----:B------:R-:W5:Y:S01]  /*0620*/  LDG.E R19, desc[UR4][R18.64] ;  /* 0x0000000412137981 */ /* 0x000f62000c1e1900 */
[----:B------:R-:W-:-:S03]  /*0630*/  IMAD R17, R20, R17, R21 ;  /* 0x0000001114117224 */ /* 0x000fc600078e0215 */
[----:B------:R-:W5:Y:S01]  /*0640*/  LDG.E R9, desc[UR4][R12.64+0x10] ;  /* 0x000010040c097981 */ /* 0x000f62000c1e1900 */
[----:B------:R-:W-:-:S03]  /*0650*/  IMAD.WIDE R20, R23, 0x4, R14 ;  /* 0x0000000417147825 */ /* 0x000fc600078e020e */
[----:B------:R-:W5:Y:S01]  /*0660*/  LDG.E R6, desc[UR4][R12.64+0x14] ;  /* 0x000014040c067981 */ /* 0x000f62000c1e1900 */
[----:B------:R-:W-:-:S03]  /*0670*/  IMAD.WIDE R24, R29, 0x4, R14 ;  /* 0x000000041d187825 */ /* 0x000fc600078e020e */
[----:B------:R-:W5:Y:S01]  /*0680*/  LDG.E R20, desc[UR4][R20.64] ;  /* 0x0000000414147981 */ /* 0x000f62000c1e1900 */
[----:B------:R-:W-:-:S03]  /*0690*/  IMAD.WIDE R22, R22, 0x4, R14 ;  /* 0x0000000416167825 */ /* 0x000fc600078e020e */
[----:B------:R-:W5:Y:S04]  /*06a0*/  LDG.E R25, desc[UR4][R24.64] ;  /* 0x0000000418197981 */ /* 0x000f68000c1e1900 */
[----:B------:R-:W5:Y:S04]  /*06b0*/  LDG.E R22, desc[UR4][R22.64] ;  /* 0x0000000416167981 */ /* 0x000f68000c1e1900 */
[----:B------:R-:W5:Y:S01]  /*06c0*/  LDG.E R18, desc[UR4][R12.64+0x1c] ;  /* 0x00001c040c127981 */ /* 0x000f62000c1e1900 */
[----:B--2---:R-:W-:-:S03]  /*06d0*/  IMAD.WIDE R14, R27, 0x4, R14 ;  /* 0x000000041b0e7825 */ /* 0x004fc600078e020e */
[----:B------:R0:W2:Y:S04]  /*06e0*/  LDG.E R27, desc[UR4][R12.64+0x18] ;  /* 0x000018040c1b7981 */ /* 0x0000a8000c1e1900 */
[----:B------:R-:W2:Y:S01]  /*06f0*/  LDG.E R15, desc[UR4][R14.64] ;  /* 0x000000040e0f7981 */ /* 0x000ea2000c1e1900 */
[----:B------:R-:W-:-:S04]  /*0700*/  IADD3 R2, PT, PT, R2, 0x10, RZ ;  /* 0x0000001002027810 */ /* 0x000fc80007ffe0ff */
[----:B------:R-:W-:Y:S01]  /*0710*/  ISETP.NE.AND P1, PT, R2, RZ, PT ;  /* 0x000000ff0200720c */ /* 0x000fe20003f25270 */
[----:B---3--:R-:W-:-:S04]  /*0720*/  IMAD R8, R26, R8, R17 ;  /* 0x000000081a087224 */ /* 0x008fc800078e0211 */
[----:B----4-:R-:W-:-:S04]  /*0730*/  IMAD R7, R16, R7, R8 ;  /* 0x0000000710077224 */ /* 0x010fc800078e0208 */
[----:B-----5:R-:W-:Y:S01]  /*0740*/  IMAD R7, R28, R19, R7 ;  /* 0x000000131c077224 */ /* 0x020fe200078e0207 */
[----:B------:R-:W-:-:S03]  /*0750*/  IADD3 R10, P3, PT, R10, 0x40, RZ ;  /* 0x000000400a0a7810 */ /* 0x000fc60007f7e0ff */
[----:B------:R-:W-:-:S04]  /*0760*/  IMAD R7, R9, R20, R7 ;  /* 0x0000001409077224 */ /* 0x000fc800078e0207 */
[----:B------:R-:W-:Y:S01]  /*0770*/  IMAD R7, R6, R25, R7 ;  /* 0x0000001906077224 */ /* 0x000fe200078e0207 */
[----:B------:R-:W-:Y:S02]  /*0780*/  IADD3 R6, P2, PT, R12, 0x40, RZ ;  /* 0x000000400c067810 */ /* 0x000fe40007f5e0ff */
[----:B------:R-:W-:Y:S02]  /*0790*/  IADD3.X R11, PT, PT, RZ, R11, RZ, P3, !PT ;  /* 0x0000000bff0b7210 */ /* 0x000fe40001ffe4ff */
[----:B0-----:R-:W-:Y:S02]  /*07a0*/  IADD3.X R13, PT, PT, RZ, R13, RZ, P2, !PT ;  /* 0x0000000dff0d7210 */ /* 0x001fe400017fe4ff */
[----:B------:R-:W-:Y:S01]  /*07b0*/  IADD3 R3, PT, PT, R3, 0x10, RZ ;  /* 0x0000001003037810 */ /* 0x000fe20007ffe0ff */
[----:B--2---:R-:W-:-:S04]  /*07c0*/  IMAD R22, R27, R22, R7 ;  /* 0x000000161b167224 */ /* 0x004fc800078e0207 */
[----:B------:R-:W-:Y:S01]  /*07d0*/  IMAD R22, R18, R15, R22 ;  /* 0x0000000f12167224 */ /* 0x000fe200078e0216 */
[----:B------:R-:W-:Y:S06]  /*07e0*/  @P1 BRA `(.L_x_4) ;  /* 0xfffffff800981947 */ /* 0x000fec000383ffff */
.L_x_3:
[----:B------:R-:W-:Y:S05]  /*07f0*/  BSYNC.RECONVERGENT B1 ;  /* 0x0000000000017941 */ /* 0x000fea0003800200 */
.L_x_2:
[----:B------:R-:W-:Y:S05]  /*0800*/  @!P0 BRA `(.L_x_1) ;  /* 0x0000000400c08947 */ /* 0x000fea0003800000 */
[----:B------:R-:W-:Y:S01]  /*0810*/  ISETP.GE.U32.AND P0, PT, R5, 0x8, PT ;  /* 0x000000080500780c */ /* 0x000fe20003f06070 */
[----:B------:R-:W-:Y:S01]  /*0820*/  BSSY.RECONVERGENT B1, `(.L_x_5) ;  /* 0x0000032000017945 */ /* 0x000fe20003800200 */
[----:B------:R-:W-:-:S04]  /*0830*/  LOP3.LUT R25, R4, 0x7, RZ, 0xc0, !PT ;  /* 0x0000000704197812 */ /* 0x000fc800078ec0ff */
[----:B------:R-:W-:-:S07]  /*0840*/  ISETP.NE.AND P1, PT, R25, RZ, PT ;  /* 0x000000ff1900720c */ /* 0x000fce0003f25270 */
[----:B------:R-:W-:Y:S06]  /*0850*/  @!P0 BRA `(.L_x_6) ;  /* 0x0000000000b88947 */ /* 0x000fec0003800000 */
[----:B------:R-:W0:Y:S08]  /*0860*/  LDC.64 R18, c[0x0][0x388] ;  /* 0x0000e200ff127b82 */ /* 0x000e300000000a00 */
[----:B------:R-:W1:Y:S08]  /*0870*/  LDC.64 R8, c[0x0][0x398] ;  /* 0x0000e600ff087b82 */ /* 0x000e700000000a00 */
[----:B------:R-:W2:Y:S01]  /*0880*/  LDC.64 R6, c[0x0][0x380] ;  /* 0x0000e000ff067b82 */ /* 0x000ea20000000a00 */
[----:B0-----:R-:W-:-:S05]  /*0890*/  IMAD.WIDE.U32 R18, R3, 0x4, R18 ;  /* 0x0000000403127825 */ /* 0x001fca00078e0012 */
[----:B------:R-:W1:Y:S04]  /*08a0*/  LDG.E R29, desc[UR4][R18.64] ;  /* 0x00000004121d7981 */ /* 0x000e68000c1e1900 */
[----:B------:R-:W3:Y:S04]  /*08b0*/  LDG.E R27, desc[UR4][R18.64+0x4] ;  /* 0x00000404121b7981 */ /* 0x000ee8000c1e1900 */
[----:B------:R-:W4:Y:S04]  /*08c0*/  LDG.E R23, desc[UR4][R18.64+0x8] ;  /* 0x0000080412177981 */ /* 0x000f28000c1e1900 */
[----:B------:R-:W5:Y:S04]  /*08d0*/  LDG.E R11, desc[UR4][R18.64+0xc] ;  /* 0x00000c04120b7981 */ /* 0x000f68000c1e1900 */
[----:B------:R-:W5:Y:S04]  /*08e0*/  LDG.E R13, desc[UR4][R18.64+0x10] ;  /* 0x00001004120d7981 */ /* 0x000f68000c1e1900 */
[----:B------:R-:W5:Y:S04]  /*08f0*/  LDG.E R15, desc[UR4][R18.64+0x14] ;  /* 0x00001404120f7981 */ /* 0x000f68000c1e1900 */
[----:B------:R-:W5:Y:S04]  /*0900*/  LDG.E R17, desc[UR4][R18.64+0x18] ;  /* 0x0000180412117981 */ /* 0x000f68000c1e1900 */
[----:B------:R4:W5:Y:S01]  /*0910*/  LDG.E R21, desc[UR4][R18.64+0x1c] ;  /* 0x00001c0412157981 */ /* 0x000962000c1e1900 */
[----:B--2---:R-:W-:-:S05]  /*0920*/  IMAD.WIDE.U32 R6, R3, 0x4, R6 ;  /* 0x0000000403067825 */ /* 0x004fca00078e0006 */
[----:B------:R-:W2:Y:S04]  /*0930*/  LDG.E R2, desc[UR4][R6.64] ;  /* 0x0000000406027981 */ /* 0x000ea8000c1e1900 */
[----:B------:R-:W2:Y:S01]  /*0940*/  LDG.E R24, desc[UR4][R6.64+0x8] ;  /* 0x0000080406187981 */ /* 0x000ea2000c1e1900 */
[----:B-1----:R-:W-:-:S04]  /*0950*/  IMAD.WIDE R28, R29, 0x4, R8 ;  /* 0x000000041d1c7825 */ /* 0x002fc800078e0208 */
[--C-:B---3--:R-:W-:Y:S01]  /*0960*/  IMAD.WIDE R26, R27, 0x4, R8.reuse ;  /* 0x000000041b1a7825 */ /* 0x108fe200078e0208 */
[----:B------:R-:W2:Y:S03]  /*0970*/  LDG.E R5, desc[UR4][R28.64] ;  /* 0x000000041c057981 */ /* 0x000ea6000c1e1900 */
[--C-:B----4-:R-:W-:Y:S01]  /*0980*/  IMAD.WIDE R18, R23, 0x4, R8.reuse ;  /* 0x0000000417127825 */ /* 0x110fe200078e0208 */
[----:B------:R-:W3:Y:S04]  /*0990*/  LDG.E R20, desc[UR4][R26.64] ;  /* 0x000000041a147981 */ /* 0x000ee8000c1e1900 */
[----:B------:R-:W3:Y:S01]  /*09a0*/  LDG.E R23, desc[UR4][R6.64+0x4] ;  /* 0x0000040406177981 */ /* 0x000ee2000c1e1900 */
[----:B-----5:R-:W-:-:S03]  /*09b0*/  IMAD.WIDE R10, R11, 0x4, R8 ;  /* 0x000000040b0a7825 */ /* 0x020fc600078e0208 */
[----:B------:R-:W4:Y:S01]  /*09c0*/  LDG.E R19, desc[UR4][R18.64] ;  /* 0x0000000412137981 */ /* 0x000f22000c1e1900 */
[----:B------:R-:W-:-:S03]  /*09d0*/  IMAD.WIDE R12, R13, 0x4, R8 ;  /* 0x000000040d0c7825 */ /* 0x000fc600078e0208 */
[----:B------:R-:W5:Y:S01]  /*09e0*/  LDG.E R11, desc[UR4][R10.64] ;  /* 0x000000040a0b7981 */ /* 0x000f62000c1e1900 */
[----:B------:R-:W-:-:S03]  /*09f0*/  IMAD.WIDE R14, R15, 0x4, R8 ;  /* 0x000000040f0e7825 */ /* 0x000fc600078e0208 */
[----:B------:R-:W5:Y:S01]  /*0a00*/  LDG.E R28, desc[UR4][R6.64+0xc] ;  /* 0x00000c04061c7981 */ /* 0x000f62000c1e1900 */
[----:B------:R-:W-:-:S03]  /*0a10*/  IMAD.WIDE R16, R17, 0x4, R8 ;  /* 0x0000000411107825 */ /* 0x000fc600078e0208 */
[----:B------:R-:W5:Y:S04]  /*0a20*/  LDG.E R12, desc[UR4][R12.64] ;  /* 0x000000040c0c7981 */ /* 0x000f68000c1e1900 */
[----:B------:R-:W5:Y:S01]  /*0a30*/  LDG.E R29, desc[UR4][R6.64+0x10] ;  /* 0x00001004061d7981 */ /* 0x000f62000c1e1900 */
[----:B------:R-:W-:-:S03]  /*0a40*/  IMAD.WIDE R8, R21, 0x4, R8 ;  /* 0x0000000415087825 */ /* 0x000fc600078e0208 */
[----:B------:R-:W5:Y:S04]  /*0a50*/  LDG.E R15, desc[UR4][R14.64] ;  /* 0x000000040e0f7981 */ /* 0x000f68000c1e1900 */
[----:B------:R-:W5:Y:S04]  /*0a60*/  LDG.E R26, desc[UR4][R6.64+0x14] ;  /* 0x00001404061a7981 */ /* 0x000f68000c1e1900 */
[----:B------:R-:W5:Y:S04]  /*0a70*/  LDG.E R16, desc[UR4][R16.64] ;  /* 0x0000000410107981 */ /* 0x000f68000c1e1900 */
[----:B------:R-:W5:Y:S04]  /*0a80*/  LDG.E R21, desc[UR4][R6.64+0x18] ;  /* 0x0000180406157981 */ /* 0x000f68000c1e1900 */
[----:B------:R-:W5:Y:S04]  /*0a90*/  LDG.E R10, desc[UR4][R6.64+0x1c] ;  /* 0x00001c04060a7981 */ /* 0x000f68000c1e1900 */
[----:B------:R-:W5:Y:S01]  /*0aa0*/  LDG.E R8, desc[UR4][R8.64] ;  /* 0x0000000408087981 */ /* 0x000f62000c1e1900 */
[----:B------:R-:W-:Y:S01]  /*0ab0*/  IADD3 R3, PT, PT, R3, 0x8, RZ ;  /* 0x0000000803037810 */ /* 0x000fe20007ffe0ff */
[----:B--2---:R-:W-:-:S04]  /*0ac0*/  IMAD R2, R2, R5, R22 ;  /* 0x0000000502027224 */ /* 0x004fc800078e0216 */
[----:B---3--:R-:W-:-:S04]  /*0ad0*/  IMAD R2, R23, R20, R2 ;  /* 0x0000001417027224 */ /* 0x008fc800078e0202 */
[----:B----4-:R-:W-:-:S04]  /*0ae0*/  IMAD R2, R24, R19, R2 ;  /* 0x0000001318027224 */ /* 0x010fc800078e0202 */
[----:B-----5:R-:W-:-:S04]  /*0af0*/  IMAD R2, R28, R11, R2 ;  /* 0x0000000b1c027224 */ /* 0x020fc800078e0202 */
[----:B------:R-:W-:-:S04]  /*0b00*/  IMAD R2, R29, R12, R2 ;  /* 0x0000000c1d027224 */ /* 0x000fc800078e0202 */
[----:B------:R-:W-:-:S04]  /*0b10*/  IMAD R2, R26, R15, R2 ;  /* 0x0000000f1a027224 */ /* 0x000fc800078e0202 */
[----:B------:R-:W-:-:S04]  /*0b20*/  IMAD R21, R21, R16, R2 ;  /* 0x0000001015157224 */ /* 0x000fc800078e0202 */
[----:B------:R-:W-:-:S07]  /*0b30*/  IMAD R22, R10, R8, R21 ;  /* 0x000000080a167224 */ /* 0x000fce00078e0215 */
.L_x_6:
[----:B------:R-:W-:Y:S05]  /*0b40*/  BSYNC.RECONVERGENT B1 ;  /* 0x0000000000017941 */ /* 0x000fea0003800200 */
.L_x_5:
[----:B------:R-:W-:Y:S05]  /*0b50*/  @!P1 BRA `(.L_x_1) ;  /* 0x0000000000ec9947 */ /* 0x000fea0003800000 */
[----:B------:R-:W-:Y:S01]  /*0b60*/  ISETP.GE.U32.AND P0, PT, R25, 0x4, PT ;  /* 0x000000041900780c */ /* 0x000fe20003f06070 */
[----:B------:R-:W-:Y:S01]  /*0b70*/  BSSY.RECONVERGENT B1, `(.L_x_7) ;  /* 0x000001e000017945 */ /* 0x000fe20003800200 */
[----:B------:R-:W-:-:S04]  /*0b80*/  LOP3.LUT R4, R4, 0x3, RZ, 0xc0, !PT ;  /* 0x0000000304047812 */ /* 0x000fc800078ec0ff */
[----:B------:R-:W-:-:S07]  /*0b90*/  ISETP.NE.AND P1, PT, R4, RZ, PT ;  /* 0x000000ff0400720c */ /* 0x000fce0003f25270 */
[----:B------:R-:W-:Y:S06]  /*0ba0*/  @!P0 BRA `(.L_x_8) ;  /* 0x0000000000688947 */ /* 0x000fec0003800000 */
[----:B------:R-:W0:Y:S08]  /*0bb0*/  LDC.64 R6, c[0x0][0x388] ;  /* 0x0000e200ff067b82 */ /* 0x000e300000000a00 */
[----:B------:R-:W1:Y:S01]  /*0bc0*/  LDC.64 R8, c[0x0][0x380] ;  /* 0x0000e000ff087b82 */ /* 0x000e620000000a00 */
[----:B0-----:R-:W-:-:S07]  /*0bd0*/  IMAD.WIDE.U32 R10, R3, 0x4, R6 ;  /* 0x00000004030a7825 */ /* 0x001fce00078e0006 */
[----:B------:R-:W0:Y:S01]  /*0be0*/  LDC.64 R6, c[0x0][0x398] ;  /* 0x0000e600ff067b82 */ /* 0x000e220000000a00 */
[----:B------:R-:W0:Y:S04]  /*0bf0*/  LDG.E R13, desc[UR4][R10.64] ;  /* 0x000000040a0d7981 */ /* 0x000e28000c1e1900 */
[----:B------:R-:W2:Y:S04]  /*0c00*/  LDG.E R15, desc[UR4][R10.64+0x4] ;  /* 0x000004040a0f7981 */ /* 0x000ea8000c1e1900 */
[----:B------:R-:W3:Y:S04]  /*0c10*/  LDG.E R17, desc[UR4][R10.64+0x8] ;  /* 0x000008040a117981 */ /* 0x000ee8000c1e1900 */
[----:B------:R-:W4:Y:S01]  /*0c20*/  LDG.E R19, desc[UR4][R10.64+0xc] ;  /* 0x00000c040a137981 */ /* 0x000f22000c1e1900 */
[----:B-1----:R-:W-:-:S05]  /*0c30*/  IMAD.WIDE.U32 R8, R3, 0x4, R8 ;  /* 0x0000000403087825 */ /* 0x002fca00078e0008 */
[----:B------:R-:W5:Y:S04]  /*0c40*/  LDG.E R5, desc[UR4][R8.64] ;  /* 0x0000000408057981 */ /* 0x000f68000c1e1900 */
[----:B------:R-:W5:Y:S04]  /*0c50*/  LDG.E R2, desc[UR4][R8.64+0x4] ;  /* 0x0000040408027981 */ /* 0x000f68000c1e1900 */
[----:B------:R-:W5:Y:S01]  /*0c60*/  LDG.E R11, desc[UR4][R8.64+0x8] ;  /* 0x00000804080b7981 */ /* 0x000f62000c1e1900 */
[----:B0-----:R-:W-:-:S04]  /*0c70*/  IMAD.WIDE R12, R13, 0x4, R6 ;  /* 0x000000040d0c7825 */ /* 0x001fc800078e0206 */
[--C-:B--2---:R-:W-:Y:S02]  /*0c80*/  IMAD.WIDE R14, R15, 0x4, R6.reuse ;  /* 0x000000040f0e7825 */ /* 0x104fe400078e0206 */
[----:B------:R-:W5:Y:S02]  /*0c90*/  LDG.E R12, desc[UR4][R12.64] ;  /* 0x000000040c0c7981 */ /* 0x000f64000c1e1900 */
[--C-:B---3--:R-:W-:Y:S02]  /*0ca0*/  IMAD.WIDE R16, R17, 0x4, R6.reuse ;  /* 0x0000000411107825 */ /* 0x108fe400078e0206 */
[----:B------:R-:W2:Y:S02]  /*0cb0*/  LDG.E R14, desc[UR4][R14.64] ;  /* 0x000000040e0e7981 */ /* 0x000ea4000c1e1900 */
[----:B----4-:R-:W-:Y:S02]  /*0cc0*/  IMAD.WIDE R6, R19, 0x4, R6 ;  /* 0x0000000413067825 */ /* 0x010fe400078e0206 */
[----:B------:R-:W3:Y:S04]  /*0cd0*/  LDG.E R16, desc[UR4][R16.64] ;  /* 0x0000000410107981 */ /* 0x000ee8000c1e1900 */
[----:B------:R-:W4:Y:S04]  /*0ce0*/  LDG.E R19, desc[UR4][R8.64+0xc] ;  /* 0x00000c0408137981 */ /* 0x000f28000c1e1900 */
[----:B------:R-:W4:Y:S01]  /*0cf0*/  LDG.E R6, desc[UR4][R6.64] ;  /* 0x0000000406067981 */ /* 0x000f22000c1e1900 */
[----:B------:R-:W-:Y:S01]  /*0d00*/  IADD3 R3, PT, PT, R3, 0x4, RZ ;  /* 0x0000000403037810 */ /* 0x000fe20007ffe0ff */
[----:B-----5:R-:W-:-:S04]  /*0d10*/  IMAD R5, R5, R12, R22 ;  /* 0x0000000c05057224 */ /* 0x020fc800078e0216 */
[----:B--2---:R-:W-:-:S04]  /*0d20*/  IMAD R2, R2, R14, R5 ;  /* 0x0000000e02027224 */ /* 0x004fc800078e0205 */
[----:B---3--:R-:W-:-:S04]  /*0d30*/  IMAD R2, R11, R16, R2 ;  /* 0x000000100b027224 */ /* 0x008fc800078e0202 */
[----:B----4-:R-:W-:-:S07]  /*0d40*/  IMAD R22, R19, R6, R2 ;  /* 0x0000000613167224 */ /* 0x010fce00078e0202 */
.L_x_8:
[----:B------:R-:W-:Y:S05]  /*0d50*/  BSYNC.RECONVERGENT B1 ;  /* 0x0000000000017941 */ /* 0x000fea0003800200 */
.L_x_7:
[----:B------:R-:W-:Y:S05]  /*0d60*/  @!P1 BRA `(.L_x_1) ;  /* 0x0000000000689947 */ /* 0x000fea0003800000 */
[----:B------:R-:W0:Y:S08]  /*0d70*/  LDC.64 R8, c[0x0][0x388] ;  /* 0x0000e200ff087b82 */ /* 0x000e300000000a00 */
[----:B------:R-:W1:Y:S08]  /*0d80*/  LDC.64 R10, c[0x0][0x380] ;  /* 0x0000e000ff0a7b82 */ /* 0x000e700000000a00 */
[----:B------:R-:W2:Y:S01]  /*0d90*/  LDC.64 R6, c[0x0][0x398] ;  /* 0x0000e600ff067b82 */ /* 0x000ea20000000a00 */
[----:B0-----:R-:W-:-:S03]  /*0da0*/  IMAD.WIDE.U32 R8, R3, 0x4, R8 ;  /* 0x0000000403087825 */ /* 0x001fc600078e0008 */
[----:B------:R-:W-:Y:S02]  /*0db0*/  MOV R12, R8 ;  /* 0x00000008000c7202 */ /* 0x000fe40000000f00 */
[----:B------:R-:W-:Y:S01]  /*0dc0*/  MOV R13, R9 ;  /* 0x00000009000d7202 */ /* 0x000fe20000000f00 */
[----:B-1----:R-:W-:Y:S01]  /*0dd0*/  IMAD.WIDE.U32 R2, R3, 0x4, R10 ;  /* 0x0000000403027825 */ /* 0x002fe200078e000a */
[----:B------:R-:W-:Y:S02]  /*0de0*/  IADD3 R8, PT, PT, -R4, RZ, RZ ;  /* 0x000000ff04087210 */ /* 0x000fe40007ffe1ff */
[----:B------:R-:W-:Y:S02]  /*0df0*/  MOV R10, R2 ;  /* 0x00000002000a7202 */ /* 0x000fe40000000f00 */
[----:B------:R-:W-:-:S07]  /*0e00*/  MOV R11, R3 ;  /* 0x00000003000b7202 */ /* 0x000fce0000000f00 */
.L_x_9:
[----:B------:R-:W-:Y:S02]  /*0e10*/  MOV R4, R12 ;  /* 0x0000000c00047202 */ /* 0x000fe40000000f00 */
[----:B------:R-:W-:-:S05]  /*0e20*/  MOV R5, R13 ;  /* 0x0000000d00057202 */ /* 0x000fca0000000f00 */
[----:B------:R0:W2:Y:S02]  /*0e30*/  LDG.E R3, desc[UR4][R4.64] ;  /* 0x0000000404037981 */ /* 0x0000a4000c1e1900 */
[----:B0-----:R-:W-:Y:S02]  /*0e40*/  MOV R4, R10 ;  /* 0x0000000a00047202 */ /* 0x001fe40000000f00 */
[----:B------:R-:W-:-:S05]  /*0e50*/  MOV R5, R11 ;  /* 0x0000000b00057202 */ /* 0x000fca0000000f00 */
[----:B------:R-:W3:Y:S01]  /*0e60*/  LDG.E R9, desc[UR4][R4.64] ;  /* 0x0000000404097981 */ /* 0x000ee2000c1e1900 */
[----:B--2---:R-:W-:-:S06]  /*0e70*/  IMAD.WIDE R2, R3, 0x4, R6 ;  /* 0x0000000403027825 */ /* 0x004fcc00078e0206 */
[----:B------:R-:W3:Y:S01]  /*0e80*/  LDG.E R2, desc[UR4][R2.64] ;  /* 0x0000000402027981 */ /* 0x000ee2000c1e1900 */
[----:B------:R-:W-:-:S04]  /*0e90*/  IADD3 R8, PT, PT, R8, 0x1, RZ ;  /* 0x0000000108087810 */ /* 0x000fc80007ffe0ff */
[----:B------:R-:W-:Y:S02]  /*0ea0*/  ISETP.NE.AND P0, PT, R8, RZ, PT ;  /* 0x000000ff0800720c */ /* 0x000fe40003f05270 */
[----:B------:R-:W-:Y:S02]  /*0eb0*/  IADD3 R12, P1, PT, R12, 0x4, RZ ;  /* 0x000000040c0c7810 */ /* 0x000fe40007f3e0ff */
[----:B------:R-:W-:Y:S02]  /*0ec0*/  IADD3 R10, P2, PT, R10, 0x4, RZ ;  /* 0x000000040a0a7810 */ /* 0x000fe40007f5e0ff */
[----:B------:R-:W-:Y:S02]  /*0ed0*/  IADD3.X R13, PT, PT, RZ, R13, RZ, P1, !PT ;  /* 0x0000000dff0d7210 */ /* 0x000fe40000ffe4ff */
[----:B------:R-:W-:Y:S01]  /*0ee0*/  IADD3.X R11, PT, PT, RZ, R11, RZ, P2, !PT ;  /* 0x0000000bff0b7210 */ /* 0x000fe200017fe4ff */
[----:B---3--:R-:W-:-:S04]  /*0ef0*/  IMAD R22, R9, R2, R22 ;  /* 0x0000000209167224 */ /* 0x008fc800078e0216 */
[----:B------:R-:W-:Y:S05]  /*0f00*/  @P0 BRA `(.L_x_9) ;  /* 0xfffffffc00c00947 */ /* 0x000fea000383ffff */
.L_x_1:
[----:B------:R-:W-:Y:S05]  /*0f10*/  BSYNC.RECONVERGENT B0 ;  /* 0x0000000000007941 */ /* 0x000fea0003800200 */
.L_x_0:
[----:B------:R-:W0:Y:S02]  /*0f20*/  LDC.64 R2, c[0x0][0x3a0] ;  /* 0x0000e800ff027b82 */ /* 0x000e240000000a00 */
[----:B0-----:R-:W-:-:S05]  /*0f30*/  IMAD.WIDE.U32 R2, R0, 0x4, R2 ;  /* 0x0000000400027825 */ /* 0x001fca00078e0002 */
[----:B------:R-:W-:Y:S01]  /*0f40*/  STG.E desc[UR4][R2.64], R22 ;  /* 0x0000001602007986 */ /* 0x000fe2000c101904 */
[----:B------:R-:W-:Y:S05]  /*0f50*/  EXIT ;  /* 0x000000000000794d */ /* 0x000fea0003800000 */
.L_x_10:
[----:B------:R-:W-:-:S00]  /*0f60*/  BRA `(.L_x_10) ;  /* 0xfffffffc00fc7947 */ /* 0x000fc0000383ffff */
[----:B------:R-:W-:-:S00]  /*0f70*/  NOP ;  /* 0x0000000000007918 */ /* 0x000fc00000000000 */
        /* <DEDUP_REMOVED lines=8> */
.L_x_11:


//--------------------- .nv.shared.reserved.0     --------------------------
	.section	.nv.shared.reserved.0,"aw",@nobits
	.weak		__nv_reservedSMEM_offset_0_alias
	.size		__nv_reservedSMEM_offset_0_alias, 0, 64
	.other		__nv_reservedSMEM_offset_0_alias,@"STO_CUDA_RESERVED_SHARED STV_DEFAULT"
__nv_reservedSMEM_offset_0_alias:
	.zero		0
	.zero		64


//--------------------- .nv.constant0._Z4spmvPKiS0_S0_PiS1_ --------------------------
	.section	.nv.constant0._Z4spmvPKiS0_S0_PiS1_,"a",@progbits
	.sectionflags	@""
	.align	4
.nv.constant0._Z4spmvPKiS0_S0_PiS1_:
	.zero		936


//--------------------- SYMBOLS --------------------------

	.type		.nv.reservedSmem.offset0,@object
	.size		.nv.reservedSmem.offset0,0x4
